	.headerflags	@"EF_CUDA_TEXMODE_UNIFIED EF_CUDA_64BIT_ADDRESS EF_CUDA_ACCELERATORS EF_CUDA_SM90 EF_CUDA_VIRTUAL_SM(EF_CUDA_SM90)"
	.elftype	@"ET_EXEC"


//--------------------- .nv.info                  --------------------------
	.section	.nv.info,"",@"SHT_CUDA_INFO"
	.align	4


	//----- nvinfo : EIATTR_REGCOUNT
	.align		4
        /*0000*/ 	.byte	0x04, 0x2f
        /*0002*/ 	.short	(.L_1 - .L_0)
	.align		4
.L_0:
        /*0004*/ 	.word	index@(triton_poi_fused_add_div_ones_like_pow_sum_0)
        /*0008*/ 	.word	0x00000014


	//----- nvinfo : EIATTR_MIN_STACK_SIZE
	.align		4
.L_1:
        /*000c*/ 	.byte	0x04, 0x12
        /*000e*/ 	.short	(.L_3 - .L_2)
	.align		4
.L_2:
        /*0010*/ 	.word	index@(triton_poi_fused_add_div_ones_like_pow_sum_0)
        /*0014*/ 	.word	0x00000000


	//----- nvinfo : EIATTR_FRAME_SIZE
	.align		4
.L_3:
        /*0018*/ 	.byte	0x04, 0x11
        /*001a*/ 	.short	(.L_5 - .L_4)
	.align		4
.L_4:
        /*001c*/ 	.word	index@(triton_poi_fused_add_div_ones_like_pow_sum_0)
        /*0020*/ 	.word	0x00000000


	//----- nvinfo : EIATTR_MIN_STACK_SIZE
	.align		4
.L_5:
        /*0024*/ 	.byte	0x04, 0x12
        /*0026*/ 	.short	(.L_7 - .L_6)
	.align		4
.L_6:
        /*0028*/ 	.word	index@(triton_poi_fused_add_div_ones_like_pow_sum_0)
        /*002c*/ 	.word	0x00000000
.L_7:


//--------------------- .nv.info.triton_poi_fused_add_div_ones_like_pow_sum_0 --------------------------
	.section	.nv.info.triton_poi_fused_add_div_ones_like_pow_sum_0,"",@"SHT_CUDA_INFO"
	.sectionflags	@""
	.align	4


	//----- nvinfo : EIATTR_CUDA_API_VERSION
	.align		4
        /*0000*/ 	.byte	0x04, 0x37
        /*0002*/ 	.short	(.L_9 - .L_8)
.L_8:
        /*0004*/ 	.word	0x0000007c


	//----- nvinfo : EIATTR_KPARAM_INFO
	.align		4
.L_9:
        /*0008*/ 	.byte	0x04, 0x17
        /*000a*/ 	.short	(.L_11 - .L_10)
.L_10:
        /*000c*/ 	.word	0x00000000
        /*0010*/ 	.short	0x0002
        /*0012*/ 	.short	0x0010
        /*0014*/ 	.byte	0x00, 0xf0, 0x11, 0x00


	//----- nvinfo : EIATTR_KPARAM_INFO
	.align		4
.L_11:
        /*0018*/ 	.byte	0x04, 0x17
        /*001a*/ 	.short	(.L_13 - .L_12)
.L_12:
        /*001c*/ 	.word	0x00000000
        /*0020*/ 	.short	0x0001
        /*0022*/ 	.short	0x0008
        /*0024*/ 	.byte	0x00, 0xf4, 0x21, 0x00


	//----- nvinfo : EIATTR_KPARAM_INFO
	.align		4
.L_13:
        /*0028*/ 	.byte	0x04, 0x17
        /*002a*/ 	.short	(.L_15 - .L_14)
.L_14:
        /*002c*/ 	.word	0x00000000
        /*0030*/ 	.short	0x0000
        /*0032*/ 	.short	0x0000
        /*0034*/ 	.byte	0x00, 0xf4, 0x21, 0x00


	//----- nvinfo : EIATTR_SPARSE_MMA_MASK
	.align		4
.L_15:
        /*0038*/ 	.byte	0x03, 0x50
        /*003a*/ 	.short	0x0000


	//----- nvinfo : EIATTR_MAXREG_COUNT
	.align		4
        /*003c*/ 	.byte	0x03, 0x1b
        /*003e*/ 	.short	0x00ff


	//----- nvinfo : EIATTR_EXIT_INSTR_OFFSETS
	.align		4
        /*0040*/ 	.byte	0x04, 0x1c
        /*0042*/ 	.short	(.L_17 - .L_16)


	//   ....[0]....
.L_16:
        /*0044*/ 	.word	0x000003c0


	//   ....[1]....
        /*0048*/ 	.word	0x000003e0


	//----- nvinfo : EIATTR_REQNTID
	.align		4
.L_17:
        /*004c*/ 	.byte	0x04, 0x10
        /*004e*/ 	.short	(.L_19 - .L_18)
.L_18:
        /*0050*/ 	.word	0x00000080
        /*0054*/ 	.word	0x00000001
        /*0058*/ 	.word	0x00000001


	//----- nvinfo : EIATTR_CBANK_PARAM_SIZE
	.align		4
.L_19:
        /*005c*/ 	.byte	0x03, 0x19
        /*005e*/ 	.short	0x0014


	//----- nvinfo : EIATTR_PARAM_CBANK
	.align		4
        /*0060*/ 	.byte	0x04, 0x0a
        /*0062*/ 	.short	(.L_21 - .L_20)
	.align		4
.L_20:
        /*0064*/ 	.word	index@(.nv.constant0.triton_poi_fused_add_div_ones_like_pow_sum_0)
        /*0068*/ 	.short	0x0210
        /*006a*/ 	.short	0x0014


	//----- nvinfo : EIATTR_SW_WAR
	.align		4
.L_21:
        /*006c*/ 	.byte	0x04, 0x36
        /*006e*/ 	.short	(.L_23 - .L_22)
.L_22:
        /*0070*/ 	.word	0x00000008
.L_23:


//--------------------- .nv.callgraph             --------------------------
	.section	.nv.callgraph,"",@"SHT_CUDA_CALLGRAPH"
	.align	4
	.sectionentsize	8
	.align		4
        /*0000*/ 	.word	0x00000000
	.align		4
        /*0004*/ 	.word	0xffffffff
	.align		4
        /*0008*/ 	.word	0x00000000
	.align		4
        /*000c*/ 	.word	0xfffffffe
	.align		4
        /*0010*/ 	.word	0x00000000
	.align		4
        /*0014*/ 	.word	0xfffffffd
	.align		4
        /*0018*/ 	.word	0x00000000
	.align		4
        /*001c*/ 	.word	0xfffffffc


//--------------------- .text.triton_poi_fused_add_div_ones_like_pow_sum_0 --------------------------
	.section	.text.triton_poi_fused_add_div_ones_like_pow_sum_0,"ax",@progbits
	.align	128
        .global         triton_poi_fused_add_div_ones_like_pow_sum_0
        .type           triton_poi_fused_add_div_ones_like_pow_sum_0,@function
        .size           triton_poi_fused_add_div_ones_like_pow_sum_0,(.L_x_1 - triton_poi_fused_add_div_ones_like_pow_sum_0)
        .other          triton_poi_fused_add_div_ones_like_pow_sum_0,@"STO_CUDA_ENTRY STV_DEFAULT"
triton_poi_fused_add_div_ones_like_pow_sum_0:
.text.triton_poi_fused_add_div_ones_like_pow_sum_0:
[----:B------:R-:W0:Y:S01]  /*0000*/  LDC R1, c[0x0][0x28] ;  /* 0x00000a00ff017b82 */ /* 0x000e220000000800 */
[----:B------:R-:W1:Y:S07]  /*0010*/  S2R R5, SR_TID.X ;  /* 0x0000000000057919 */ /* 0x000e6e0000002100 */
[----:B------:R-:W2:Y:S01]  /*0020*/  LDC.64 R2, c[0x0][0x210] ;  /* 0x00008400ff027b82 */ /* 0x000ea20000000a00 */
[----:B------:R-:W-:Y:S01]  /*0030*/  CS2R R14, SRZ ;  /* 0x00000000000e7805 */ /* 0x000fe2000001ff00 */
[----:B------:R-:W-:Y:S01]  /*0040*/  ULDC.64 UR4, c[0x0][0x208] ;  /* 0x0000820000047ab9 */ /* 0x000fe20000000a00 */
[----:B------:R-:W3:Y:S01]  /*0050*/  S2R R0, SR_CTAID.X ;  /* 0x0000000000007919 */ /* 0x000ee20000002500 */
[----:B-1----:R-:W-:-:S02]  /*0060*/  LOP3.LUT R5, R5, 0x7f, RZ, 0xc0, !PT ;  /* 0x0000007f05057812 */ /* 0x002fc400078ec0ff */
[----:B---3--:R-:W-:Y:S02]  /*0070*/  SHF.R.S32.HI R4, RZ, 0x18, R0 ;  /* 0x00000018ff047819 */ /* 0x008fe40000011400 */
[----:B------:R-:W-:Y:S02]  /*0080*/  LEA R5, R0, R5, 0x7 ;  /* 0x0000000500057211 */ /* 0x000fe400078e38ff */
[----:B------:R-:W-:Y:S02]  /*0090*/  SGXT R0, R4, 0x1 ;  /* 0x000000010400781a */ /* 0x000fe40000000200 */
[----:B------:R-:W-:Y:S02]  /*00a0*/  ISETP.GE.AND P2, PT, R5, 0x100, PT ;  /* 0x000001000500780c */ /* 0x000fe40003f46270 */
[CC--:B------:R-:W-:Y:S02]  /*00b0*/  LEA.HI R4, R0.reuse, R5.reuse, RZ, 0x4 ;  /* 0x0000000500047211 */ /* 0x0c0fe400078f20ff */
[----:B------:R-:W-:-:S02]  /*00c0*/  LEA.HI R0, R0, R5, RZ, 0x6 ;  /* 0x0000000500007211 */ /* 0x000fc400078f30ff */
[----:B------:R-:W-:Y:S02]  /*00d0*/  LOP3.LUT R4, R4, 0xfffffff0, RZ, 0xc0, !PT ;  /* 0xfffffff004047812 */ /* 0x000fe400078ec0ff */
[----:B------:R-:W-:-:S04]  /*00e0*/  LOP3.LUT R0, R0, 0xffffffc0, RZ, 0xc0, !PT ;  /* 0xffffffc000007812 */ /* 0x000fc800078ec0ff */
[----:B------:R-:W-:Y:S01]  /*00f0*/  IADD3 R11, R0, R5, -R4 ;  /* 0x00000005000b7210 */ /* 0x000fe20007ffe804 */
[----:B------:R-:W-:-:S03]  /*0100*/  HFMA2.MMA R4, -RZ, RZ, 0, 0 ;  /* 0x00000000ff047435 */ /* 0x000fc600000001ff */
[----:B------:R-:W-:Y:S01]  /*0110*/  IADD3 R9, R11, 0x10, RZ ;  /* 0x000000100b097810 */ /* 0x000fe20007ffe0ff */
[----:B--2---:R-:W-:Y:S01]  /*0120*/  IMAD.WIDE R6, R11, 0x4, R2 ;  /* 0x000000040b067825 */ /* 0x004fe200078e0202 */
[----:B------:R-:W-:-:S03]  /*0130*/  IADD3 R13, R11, 0x20, RZ ;  /* 0x000000200b0d7810 */ /* 0x000fc60007ffe0ff */
[--C-:B------:R-:W-:Y:S01]  /*0140*/  IMAD.WIDE R8, R9, 0x4, R2.reuse ;  /* 0x0000000409087825 */ /* 0x100fe200078e0202 */
[----:B------:R-:W-:Y:S01]  /*0150*/  IADD3 R17, R11, 0x30, RZ ;  /* 0x000000300b117810 */ /* 0x000fe20007ffe0ff */
[----:B------:R-:W2:Y:S02]  /*0160*/  @!P2 LDG.E.EL R4, desc[UR4][R6.64] ;  /* 0x000000040604a981 */ /* 0x000ea4000c2e1900 */
[--C-:B------:R-:W-:Y:S02]  /*0170*/  IMAD.WIDE R10, R13, 0x4, R2.reuse ;  /* 0x000000040d0a7825 */ /* 0x100fe400078e0202 */
[----:B------:R-:W3:Y:S01]  /*0180*/  @!P2 LDG.E.EL R14, desc[UR4][R8.64] ;  /* 0x00000004080ea981 */ /* 0x000ee2000c2e1900 */
[----:B------:R-:W-:Y:S01]  /*0190*/  MOV R16, RZ ;  /* 0x000000ff00107202 */ /* 0x000fe20000000f00 */
[--C-:B------:R-:W-:Y:S02]  /*01a0*/  IMAD.WIDE R12, R17, 0x4, R2.reuse ;  /* 0x00000004110c7825 */ /* 0x100fe400078e0202 */
[----:B------:R-:W4:Y:S04]  /*01b0*/  @!P2 LDG.E.EL R15, desc[UR4][R10.64] ;  /* 0x000000040a0fa981 */ /* 0x000f28000c2e1900 */
[----:B------:R-:W5:Y:S01]  /*01c0*/  @!P2 LDG.E.EL R16, desc[UR4][R12.64] ;  /* 0x000000040c10a981 */ /* 0x000f62000c2e1900 */
[----:B------:R-:W-:Y:S01]  /*01d0*/  HFMA2.MMA R0, -RZ, RZ, 0, 0 ;  /* 0x00000000ff007435 */ /* 0x000fe200000001ff */
[----:B------:R-:W-:-:S09]  /*01e0*/  IMAD.WIDE R2, R5, 0x4, R2 ;  /* 0x0000000405027825 */ /* 0x000fd200078e0202 */
[----:B------:R1:W5:Y:S02]  /*01f0*/  @!P2 LDG.E R0, desc[UR4][R2.64] ;  /* 0x000000040200a981 */ /* 0x000364000c1e1900 */
[----:B01----:R-:W0:Y:S02]  /*0200*/  LDC.64 R2, c[0x0][0x218] ;  /* 0x00008600ff027b82 */ /* 0x003e240000000a00 */
[----:B0-----:R-:W-:-:S04]  /*0210*/  IMAD.WIDE R2, R5, 0x4, R2 ;  /* 0x0000000405027825 */ /* 0x001fc800078e0202 */
[C---:B--2---:R-:W-:Y:S01]  /*0220*/  FADD R6, R4.reuse, 1 ;  /* 0x3f80000004067421 */ /* 0x044fe20000000000 */
[----:B------:R-:W-:Y:S01]  /*0230*/  FMUL R9, R4, R4 ;  /* 0x0000000404097220 */ /* 0x000fe20000400000 */
[C---:B---3--:R-:W-:Y:S01]  /*0240*/  FADD R4, R14.reuse, 1 ;  /* 0x3f8000000e047421 */ /* 0x048fe20000000000 */
[----:B------:R-:W-:Y:S02]  /*0250*/  FMUL R7, R14, R14 ;  /* 0x0000000e0e077220 */ /* 0x000fe40000400000 */
[----:B------:R-:W-:Y:S02]  /*0260*/  FFMA R6, R9, 0.5, R6 ;  /* 0x3f00000009067823 */ /* 0x000fe40000000006 */
[----:B------:R-:W-:Y:S01]  /*0270*/  FFMA R7, R7, 0.5, R4 ;  /* 0x3f00000007077823 */ /* 0x000fe20000000004 */
[C---:B----4-:R-:W-:Y:S01]  /*0280*/  FADD R4, R15.reuse, 1 ;  /* 0x3f8000000f047421 */ /* 0x050fe20000000000 */
[----:B------:R-:W-:Y:S02]  /*0290*/  FMUL R15, R15, R15 ;  /* 0x0000000f0f0f7220 */ /* 0x000fe40000400000 */
[----:B------:R-:W-:Y:S01]  /*02a0*/  FADD R6, R6, R7 ;  /* 0x0000000706067221 */ /* 0x000fe20000000000 */
[C---:B-----5:R-:W-:Y:S01]  /*02b0*/  FADD R7, R16.reuse, 1 ;  /* 0x3f80000010077421 */ /* 0x060fe20000000000 */
[----:B------:R-:W-:Y:S01]  /*02c0*/  FMUL R16, R16, R16 ;  /* 0x0000001010107220 */ /* 0x000fe20000400000 */
[----:B------:R-:W-:-:S03]  /*02d0*/  FFMA R15, R15, 0.5, R4 ;  /* 0x3f0000000f0f7823 */ /* 0x000fc60000000004 */
[----:B------:R-:W-:Y:S01]  /*02e0*/  FFMA R7, R16, 0.5, R7 ;  /* 0x3f00000010077823 */ /* 0x000fe20000000007 */
[----:B------:R-:W-:Y:S01]  /*02f0*/  FADD R6, R6, R15 ;  /* 0x0000000f06067221 */ /* 0x000fe20000000000 */
[----:B------:R-:W-:-:S03]  /*0300*/  FADD R4, R0, 1 ;  /* 0x3f80000000047421 */ /* 0x000fc60000000000 */
[----:B------:R-:W-:Y:S01]  /*0310*/  FADD R6, R7, R6 ;  /* 0x0000000607067221 */ /* 0x000fe20000000000 */
[----:B------:R-:W-:-:S04]  /*0320*/  FMUL R7, R0, R0 ;  /* 0x0000000000077220 */ /* 0x000fc80000400000 */
[C---:B------:R-:W-:Y:S01]  /*0330*/  FSETP.GT.AND P0, PT, |R6|.reuse, 8.50705917302346158658e+37, PT ;  /* 0x7e8000000600780b */ /* 0x040fe20003f04200 */
[----:B------:R-:W-:Y:S01]  /*0340*/  FFMA R4, R7, 0.5, R4 ;  /* 0x3f00000007047823 */ /* 0x000fe20000000004 */
[----:B------:R-:W-:-:S11]  /*0350*/  FSETP.GEU.AND P1, PT, |R6|, 1.175494350822287508e-38, PT ;  /* 0x008000000600780b */ /* 0x000fd60003f2e200 */
[----:B------:R-:W-:Y:S01]  /*0360*/  @P0 FMUL R6, R6, 0.25 ;  /* 0x3e80000006060820 */ /* 0x000fe20000400000 */
[----:B------:R-:W-:-:S03]  /*0370*/  @P0 FMUL R4, R4, 0.25 ;  /* 0x3e80000004040820 */ /* 0x000fc60000400000 */
[----:B------:R-:W-:Y:S01]  /*0380*/  @!P1 FMUL R6, R6, 16777216 ;  /* 0x4b80000006069820 */ /* 0x000fe20000400000 */
[----:B------:R-:W-:-:S03]  /*0390*/  @!P1 FMUL R4, R4, 16777216 ;  /* 0x4b80000004049820 */ /* 0x000fc60000400000 */
[----:B------:R-:W0:Y:S02]  /*03a0*/  MUFU.RCP R9, R6 ;  /* 0x0000000600097308 */ /* 0x000e240000001000 */
[----:B0-----:R-:W-:Y:S01]  /*03b0*/  FMUL R9, R9, R4 ;  /* 0x0000000409097220 */ /* 0x001fe20000400000 */
[----:B------:R-:W-:Y:S06]  /*03c0*/  @P2 EXIT ;  /* 0x000000000000294d */ /* 0x000fec0003800000 */
[----:B------:R-:W-:Y:S01]  /*03d0*/  STG.E desc[UR4][R2.64], R9 ;  /* 0x0000000902007986 */ /* 0x000fe2000c101904 */
[----:B------:R-:W-:Y:S05]  /*03e0*/  EXIT ;  /* 0x000000000000794d */ /* 0x000fea0003800000 */
.L_x_0:
[----:B------:R-:W-:-:S00]  /*03f0*/  BRA `(.L_x_0) ;  /* 0xfffffffc00fc7947 */ /* 0x000fc0000383ffff */
[----:B------:R-:W-:-:S00]  /*0400*/  NOP ;  /* 0x0000000000007918 */ /* 0x000fc00000000000 */
[----:B------:R-:W-:-:S00]  /*0410*/  NOP ;  /* 0x0000000000007918 */ /* 0x000fc00000000000 */
[----:B------:R-:W-:-:S00]  /*0420*/  NOP ;  /* 0x0000000000007918 */ /* 0x000fc00000000000 */
[----:B------:R-:W-:-:S00]  /*0430*/  NOP ;  /* 0x0000000000007918 */ /* 0x000fc00000000000 */
[----:B------:R-:W-:-:S00]  /*0440*/  NOP ;  /* 0x0000000000007918 */ /* 0x000fc00000000000 */
[----:B------:R-:W-:-:S00]  /*0450*/  NOP ;  /* 0x0000000000007918 */ /* 0x000fc00000000000 */
[----:B------:R-:W-:-:S00]  /*0460*/  NOP ;  /* 0x0000000000007918 */ /* 0x000fc00000000000 */
[----:B------:R-:W-:-:S00]  /*0470*/  NOP ;  /* 0x0000000000007918 */ /* 0x000fc00000000000 */
.L_x_1:


//--------------------- .nv.constant0.triton_poi_fused_add_div_ones_like_pow_sum_0 --------------------------
	.section	.nv.constant0.triton_poi_fused_add_div_ones_like_pow_sum_0,"a",@progbits
	.sectionflags	@""
	.align	4
.nv.constant0.triton_poi_fused_add_div_ones_like_pow_sum_0:
	.zero		548
